	.headerflags	@"EF_CUDA_TEXMODE_UNIFIED EF_CUDA_64BIT_ADDRESS EF_CUDA_ACCELERATORS EF_CUDA_SM90 EF_CUDA_VIRTUAL_SM(EF_CUDA_SM90)"
	.elftype	@"ET_EXEC"


//--------------------- .nv.info                  --------------------------
	.section	.nv.info,"",@"SHT_CUDA_INFO"
	.align	4


	//----- nvinfo : EIATTR_REGCOUNT
	.align		4
        /*0000*/ 	.byte	0x04, 0x2f
        /*0002*/ 	.short	(.L_1 - .L_0)
	.align		4
.L_0:
        /*0004*/ 	.word	index@(triton_poi_fused_leaky_relu_7)
        /*0008*/ 	.word	0x00000008


	//----- nvinfo : EIATTR_MIN_STACK_SIZE
	.align		4
.L_1:
        /*000c*/ 	.byte	0x04, 0x12
        /*000e*/ 	.short	(.L_3 - .L_2)
	.align		4
.L_2:
        /*0010*/ 	.word	index@(triton_poi_fused_leaky_relu_7)
        /*0014*/ 	.word	0x00000000


	//----- nvinfo : EIATTR_FRAME_SIZE
	.align		4
.L_3:
        /*0018*/ 	.byte	0x04, 0x11
        /*001a*/ 	.short	(.L_5 - .L_4)
	.align		4
.L_4:
        /*001c*/ 	.word	index@(triton_poi_fused_leaky_relu_7)
        /*0020*/ 	.word	0x00000000


	//----- nvinfo : EIATTR_MIN_STACK_SIZE
	.align		4
.L_5:
        /*0024*/ 	.byte	0x04, 0x12
        /*0026*/ 	.short	(.L_7 - .L_6)
	.align		4
.L_6:
        /*0028*/ 	.word	index@(triton_poi_fused_leaky_relu_7)
        /*002c*/ 	.word	0x00000000
.L_7:


//--------------------- .nv.info.triton_poi_fused_leaky_relu_7 --------------------------
	.section	.nv.info.triton_poi_fused_leaky_relu_7,"",@"SHT_CUDA_INFO"
	.sectionflags	@""
	.align	4


	//----- nvinfo : EIATTR_CUDA_API_VERSION
	.align		4
        /*0000*/ 	.byte	0x04, 0x37
        /*0002*/ 	.short	(.L_9 - .L_8)
.L_8:
        /*0004*/ 	.word	0x0000007c


	//----- nvinfo : EIATTR_KPARAM_INFO
	.align		4
.L_9:
        /*0008*/ 	.byte	0x04, 0x17
        /*000a*/ 	.short	(.L_11 - .L_10)
.L_10:
        /*000c*/ 	.word	0x00000000
        /*0010*/ 	.short	0x0001
        /*0012*/ 	.short	0x0008
        /*0014*/ 	.byte	0x00, 0xf0, 0x11, 0x00


	//----- nvinfo : EIATTR_KPARAM_INFO
	.align		4
.L_11:
        /*0018*/ 	.byte	0x04, 0x17
        /*001a*/ 	.short	(.L_13 - .L_12)
.L_12:
        /*001c*/ 	.word	0x00000000
        /*0020*/ 	.short	0x0000
        /*0022*/ 	.short	0x0000
        /*0024*/ 	.byte	0x00, 0xf4, 0x21, 0x00


	//----- nvinfo : EIATTR_SPARSE_MMA_MASK
	.align		4
.L_13:
        /*0028*/ 	.byte	0x03, 0x50
        /*002a*/ 	.short	0x0000


	//----- nvinfo : EIATTR_MAXREG_COUNT
	.align		4
        /*002c*/ 	.byte	0x03, 0x1b
        /*002e*/ 	.short	0x00ff


	//----- nvinfo : EIATTR_EXIT_INSTR_OFFSETS
	.align		4
        /*0030*/ 	.byte	0x04, 0x1c
        /*0032*/ 	.short	(.L_15 - .L_14)


	//   ....[0]....
.L_14:
        /*0034*/ 	.word	0x000000f0


	//----- nvinfo : EIATTR_REQNTID
	.align		4
.L_15:
        /*0038*/ 	.byte	0x04, 0x10
        /*003a*/ 	.short	(.L_17 - .L_16)
.L_16:
        /*003c*/ 	.word	0x00000100
        /*0040*/ 	.word	0x00000001
        /*0044*/ 	.word	0x00000001


	//----- nvinfo : EIATTR_CBANK_PARAM_SIZE
	.align		4
.L_17:
        /*0048*/ 	.byte	0x03, 0x19
        /*004a*/ 	.short	0x000c


	//----- nvinfo : EIATTR_PARAM_CBANK
	.align		4
        /*004c*/ 	.byte	0x04, 0x0a
        /*004e*/ 	.short	(.L_19 - .L_18)
	.align		4
.L_18:
        /*0050*/ 	.word	index@(.nv.constant0.triton_poi_fused_leaky_relu_7)
        /*0054*/ 	.short	0x0210
        /*0056*/ 	.short	0x000c


	//----- nvinfo : EIATTR_SW_WAR
	.align		4
.L_19:
        /*0058*/ 	.byte	0x04, 0x36
        /*005a*/ 	.short	(.L_21 - .L_20)
.L_20:
        /*005c*/ 	.word	0x00000008
.L_21:


//--------------------- .nv.callgraph             --------------------------
	.section	.nv.callgraph,"",@"SHT_CUDA_CALLGRAPH"
	.align	4
	.sectionentsize	8
	.align		4
        /*0000*/ 	.word	0x00000000
	.align		4
        /*0004*/ 	.word	0xffffffff
	.align		4
        /*0008*/ 	.word	0x00000000
	.align		4
        /*000c*/ 	.word	0xfffffffe
	.align		4
        /*0010*/ 	.word	0x00000000
	.align		4
        /*0014*/ 	.word	0xfffffffd
	.align		4
        /*0018*/ 	.word	0x00000000
	.align		4
        /*001c*/ 	.word	0xfffffffc


//--------------------- .text.triton_poi_fused_leaky_relu_7 --------------------------
	.section	.text.triton_poi_fused_leaky_relu_7,"ax",@progbits
	.align	128
        .global         triton_poi_fused_leaky_relu_7
        .type           triton_poi_fused_leaky_relu_7,@function
        .size           triton_poi_fused_leaky_relu_7,(.L_x_1 - triton_poi_fused_leaky_relu_7)
        .other          triton_poi_fused_leaky_relu_7,@"STO_CUDA_ENTRY STV_DEFAULT"
triton_poi_fused_leaky_relu_7:
.text.triton_poi_fused_leaky_relu_7:
[----:B------:R-:W-:Y:S01]  /*0000*/  LDC R1, c[0x0][0x28] ;  /* 0x00000a00ff017b82 */ /* 0x000fe20000000800 */
[----:B------:R-:W1:Y:S07]  /*0010*/  S2R R0, SR_TID.X ;  /* 0x0000000000007919 */ /* 0x000e6e0000002100 */
[----:B------:R-:W2:Y:S01]  /*0020*/  LDC.64 R2, c[0x0][0x210] ;  /* 0x00008400ff027b82 */ /* 0x000ea20000000a00 */
[----:B------:R-:W-:Y:S01]  /*0030*/  ULDC.64 UR4, c[0x0][0x208] ;  /* 0x0000820000047ab9 */ /* 0x000fe20000000a00 */
[----:B------:R-:W3:Y:S01]  /*0040*/  S2R R5, SR_CTAID.X ;  /* 0x0000000000057919 */ /* 0x000ee20000002500 */
[----:B-1----:R-:W-:-:S04]  /*0050*/  SHF.L.U32 R0, R0, 0x1, RZ ;  /* 0x0000000100007819 */ /* 0x002fc800000006ff */
[----:B------:R-:W-:-:S04]  /*0060*/  LOP3.LUT R0, R0, 0x1fe, RZ, 0xc0, !PT ;  /* 0x000001fe00007812 */ /* 0x000fc800078ec0ff */
[----:B---3--:R-:W-:-:S05]  /*0070*/  LEA R5, R5, R0, 0x9 ;  /* 0x0000000005057211 */ /* 0x008fca00078e48ff */
[----:B--2---:R-:W-:-:S05]  /*0080*/  IMAD.WIDE R2, R5, 0x4, R2 ;  /* 0x0000000405027825 */ /* 0x004fca00078e0202 */
[----:B------:R-:W2:Y:S02]  /*0090*/  LDG.E.64 R4, desc[UR4][R2.64] ;  /* 0x0000000402047981 */ /* 0x000ea4000c1e1b00 */
[----:B--2---:R-:W-:Y:S02]  /*00a0*/  FSETP.GT.AND P0, PT, R4, RZ, PT ;  /* 0x000000ff0400720b */ /* 0x004fe40003f04000 */
[----:B------:R-:W-:-:S11]  /*00b0*/  FSETP.GT.AND P1, PT, R5, RZ, PT ;  /* 0x000000ff0500720b */ /* 0x000fd60003f24000 */
[----:B------:R-:W-:Y:S02]  /*00c0*/  @!P0 FMUL R4, R4, 0.20000000298023223877 ;  /* 0x3e4ccccd04048820 */ /* 0x000fe40000400000 */
[----:B------:R-:W-:-:S05]  /*00d0*/  @!P1 FMUL R5, R5, 0.20000000298023223877 ;  /* 0x3e4ccccd05059820 */ /* 0x000fca0000400000 */
[----:B------:R-:W-:Y:S01]  /*00e0*/  STG.E.64 desc[UR4][R2.64], R4 ;  /* 0x0000000402007986 */ /* 0x000fe2000c101b04 */
[----:B------:R-:W-:Y:S05]  /*00f0*/  EXIT ;  /* 0x000000000000794d */ /* 0x000fea0003800000 */
.L_x_0:
[----:B------:R-:W-:-:S00]  /*0100*/  BRA `(.L_x_0) ;  /* 0xfffffffc00fc7947 */ /* 0x000fc0000383ffff */
[----:B------:R-:W-:-:S00]  /*0110*/  NOP ;  /* 0x0000000000007918 */ /* 0x000fc00000000000 */
        /* <DEDUP_REMOVED lines=14> */
.L_x_1:


//--------------------- .nv.constant0.triton_poi_fused_leaky_relu_7 --------------------------
	.section	.nv.constant0.triton_poi_fused_leaky_relu_7,"a",@progbits
	.sectionflags	@""
	.align	4
.nv.constant0.triton_poi_fused_leaky_relu_7:
	.zero		540
